//
// Generated by NVIDIA NVVM Compiler
//
// Compiler Build ID: CL-36424714
// Cuda compilation tools, release 13.0, V13.0.88
// Based on NVVM 20.0.0
//

.version 9.0
.target sm_100
.address_size 64

	// .globl	testOnGPU
.extern .func  (.param .b32 func_retval0) vprintf
(
	.param .b64 vprintf_param_0,
	.param .b64 vprintf_param_1
)
;
.global .align 1 .b8 $str[27] = {83, 111, 109, 101, 116, 104, 105, 110, 103, 32, 105, 115, 32, 119, 114, 111, 110, 103, 58, 32, 37, 100, 32, 37, 100, 10};

.visible .entry testOnGPU(
	.param .u64 .ptr .align 1 testOnGPU_param_0,
	.param .u64 .ptr .align 1 testOnGPU_param_1,
	.param .u64 .ptr .align 1 testOnGPU_param_2,
	.param .u32 testOnGPU_param_3,
	.param .u32 testOnGPU_param_4,
	.param .u32 testOnGPU_param_5,
	.param .u32 testOnGPU_param_6,
	.param .u32 testOnGPU_param_7,
	.param .u64 .ptr .align 1 testOnGPU_param_8,
	.param .u64 .ptr .align 1 testOnGPU_param_9
)
{
	.local .align 8 .b8 	__local_depot0[8];
	.reg .b64 	%SP;
	.reg .b64 	%SPL;
	.reg .pred 	%p<15>;
	.reg .b32 	%r<99>;
	.reg .b64 	%rd<29>;

	mov.u64 	%SPL, __local_depot0;
	cvta.local.u64 	%SP, %SPL;
	ld.param.u64 	%rd8, [testOnGPU_param_0];
	ld.param.u64 	%rd9, [testOnGPU_param_1];
	ld.param.u64 	%rd10, [testOnGPU_param_2];
	ld.param.u32 	%r38, [testOnGPU_param_3];
	ld.param.u32 	%r39, [testOnGPU_param_4];
	ld.param.u32 	%r40, [testOnGPU_param_5];
	ld.param.u32 	%r41, [testOnGPU_param_6];
	ld.param.u32 	%r42, [testOnGPU_param_7];
	ld.param.u64 	%rd7, [testOnGPU_param_8];
	cvta.to.global.u64 	%rd1, %rd10;
	cvta.to.global.u64 	%rd2, %rd8;
	cvta.to.global.u64 	%rd3, %rd9;
	mov.u32 	%r43, %tid.x;
	mov.u32 	%r44, %ctaid.x;
	mov.u32 	%r45, %ntid.x;
	mad.lo.s32 	%r1, %r44, %r45, %r43;
	mov.u32 	%r46, %tid.y;
	mov.u32 	%r47, %ctaid.y;
	mov.u32 	%r48, %ntid.y;
	mad.lo.s32 	%r2, %r47, %r48, %r46;
	mul.lo.s32 	%r3, %r38, %r2;
	add.s32 	%r49, %r3, %r1;
	mad.lo.s32 	%r50, %r40, %r38, %r39;
	setp.eq.s32 	%p1, %r50, %r49;
	mad.lo.s32 	%r51, %r42, %r38, %r41;
	setp.eq.s32 	%p2, %r51, %r49;
	or.pred  	%p3, %p1, %p2;
	@%p3 bra 	$L__BB0_16;
	mul.wide.s32 	%rd11, %r49, 4;
	add.s64 	%rd4, %rd3, %rd11;
	ld.global.u32 	%r5, [%rd4];
	setp.lt.s32 	%p4, %r5, 1;
	@%p4 bra 	$L__BB0_16;
	shl.b32 	%r55, %r49, 2;
	mul.wide.s32 	%rd12, %r55, 4;
	add.s64 	%rd5, %rd2, %rd12;
	ld.global.u32 	%r56, [%rd5];
	setp.lt.s32 	%p5, %r56, 1;
	mov.b32 	%r88, -1;
	mov.b32 	%r87, 2000000000;
	mov.u32 	%r89, %r88;
	mov.u32 	%r90, %r88;
	@%p5 bra 	$L__BB0_4;
	sub.s32 	%r57, %r3, %r38;
	add.s32 	%r58, %r57, %r1;
	mul.wide.s32 	%rd13, %r58, 4;
	add.s64 	%rd14, %rd1, %rd13;
	ld.global.u32 	%r59, [%rd14];
	setp.gt.s32 	%p6, %r59, 1999999999;
	min.s32 	%r87, %r59, 2000000000;
	selp.b32 	%r88, -1, %r58, %p6;
	selp.s32 	%r89, -1, 0, %p6;
	selp.b32 	%r90, -1, 2, %p6;
$L__BB0_4:
	ld.global.u32 	%r60, [%rd5+8];
	setp.lt.s32 	%p7, %r60, 1;
	@%p7 bra 	$L__BB0_6;
	add.s32 	%r61, %r49, %r38;
	mul.wide.s32 	%rd15, %r61, 4;
	add.s64 	%rd16, %rd1, %rd15;
	ld.global.u32 	%r62, [%rd16];
	setp.lt.s32 	%p8, %r62, %r87;
	min.s32 	%r87, %r62, %r87;
	selp.b32 	%r88, %r61, %r88, %p8;
	selp.b32 	%r89, 2, %r89, %p8;
	selp.b32 	%r90, 0, %r90, %p8;
$L__BB0_6:
	ld.global.u32 	%r63, [%rd5+4];
	setp.lt.s32 	%p9, %r63, 1;
	add.s64 	%rd6, %rd1, %rd11;
	@%p9 bra 	$L__BB0_8;
	add.s32 	%r64, %r49, 1;
	ld.global.u32 	%r65, [%rd6+4];
	setp.lt.s32 	%p10, %r65, %r87;
	min.s32 	%r87, %r65, %r87;
	selp.b32 	%r88, %r64, %r88, %p10;
	selp.b32 	%r89, 1, %r89, %p10;
	selp.b32 	%r90, 3, %r90, %p10;
$L__BB0_8:
	ld.global.u32 	%r66, [%rd5+12];
	setp.lt.s32 	%p11, %r66, 1;
	@%p11 bra 	$L__BB0_10;
	add.s32 	%r67, %r49, -1;
	ld.global.u32 	%r68, [%rd6+-4];
	setp.lt.s32 	%p12, %r68, %r87;
	min.s32 	%r87, %r68, %r87;
	selp.b32 	%r88, %r67, %r88, %p12;
	selp.b32 	%r89, 3, %r89, %p12;
	selp.b32 	%r90, 1, %r90, %p12;
$L__BB0_10:
	setp.ne.s32 	%p13, %r88, -1;
	@%p13 bra 	$L__BB0_12;
	add.u64 	%rd25, %SP, 0;
	add.u64 	%rd26, %SPL, 0;
	st.local.v2.u32 	[%rd26], {%r1, %r2};
	mov.u64 	%rd27, $str;
	cvta.global.u64 	%rd28, %rd27;
	{ // callseq 0, 0
	.param .b64 param0;
	st.param.b64 	[param0], %rd28;
	.param .b64 param1;
	st.param.b64 	[param1], %rd25;
	.param .b32 retval0;
	call.uni (retval0), 
	vprintf, 
	(
	param0, 
	param1
	);
	ld.param.b32 	%r81, [retval0];
	} // callseq 0
	bra.uni 	$L__BB0_16;
$L__BB0_12:
	ld.global.u32 	%r69, [%rd6];
	setp.le.s32 	%p14, %r69, %r87;
	@%p14 bra 	$L__BB0_14;
	mul.wide.s32 	%rd18, %r89, 4;
	add.s64 	%rd19, %rd5, %rd18;
	ld.global.u32 	%r71, [%rd19];
	min.s32 	%r72, %r5, %r71;
	neg.s32 	%r73, %r72;
	atom.global.add.u32 	%r74, [%rd19], %r73;
	shl.b32 	%r75, %r88, 2;
	add.s32 	%r76, %r75, %r90;
	mul.wide.s32 	%rd20, %r76, 4;
	add.s64 	%rd21, %rd2, %rd20;
	atom.global.add.u32 	%r77, [%rd21], %r72;
	atom.global.add.u32 	%r78, [%rd4], %r73;
	mul.wide.s32 	%rd22, %r88, 4;
	add.s64 	%rd23, %rd3, %rd22;
	atom.global.add.u32 	%r79, [%rd23], %r72;
	bra.uni 	$L__BB0_15;
$L__BB0_14:
	add.s32 	%r70, %r87, 1;
	st.global.u32 	[%rd6], %r70;
$L__BB0_15:
	cvta.to.global.u64 	%rd24, %rd7;
	mov.b32 	%r80, 1;
	st.global.u32 	[%rd24], %r80;
$L__BB0_16:
	ret;

}


// ===== COMPILED SASS (sm_100) =====

	.target	sm_100

	.elftype	@"ET_EXEC"


//--------------------- .note.nv.tkinfo           --------------------------
	.section	.note.nv.tkinfo,"",@"SHT_NOTE"
	.sectionflags	@"SHF_NOTE_NV_TKINFO"
	.tkinfo
        /*0018*/ 	.word	0x00000002
        /*0030*/ 	.string	""
        /*0030*/ 	.string	"ptxas"
        /*0030*/ 	.string	"Cuda compilation tools, release 13.0, V13.0.88"
        /*0030*/ 	.string	"Build cuda_13.0.r13.0/compiler.36424714_0"
        /*0030*/ 	.string	"-arch sm_100 -m 64 "



//--------------------- .note.nv.cuinfo           --------------------------
	.section	.note.nv.cuinfo,"",@"SHT_NOTE"
	.sectionflags	@"SHF_NOTE_NV_CUINFO"
        /*0018*/ 	.short	0x0002
        /*001a*/ 	.short	0x0064
        /*001c*/ 	.short	0x0082
	.zero		2


//--------------------- .nv.info                  --------------------------
	.section	.nv.info,"",@"SHT_CUDA_INFO"
	.align	4


	//----- nvinfo : EIATTR_REGCOUNT
	.align		4
        /*0000*/ 	.byte	0x04, 0x2f
        /*0002*/ 	.short	(.L_2 - .L_1)
	.align		4
.L_1:
        /*0004*/ 	.word	index@(testOnGPU)
        /*0008*/ 	.word	0x00000020


	//----- nvinfo : EIATTR_FRAME_SIZE
	.align		4
.L_2:
        /*000c*/ 	.byte	0x04, 0x11
        /*000e*/ 	.short	(.L_4 - .L_3)
	.align		4
.L_3:
        /*0010*/ 	.word	index@(testOnGPU)
        /*0014*/ 	.word	0x00000008


	//----- nvinfo : EIATTR_MIN_STACK_SIZE
	.align		4
.L_4:
        /*0018*/ 	.byte	0x04, 0x12
        /*001a*/ 	.short	(.L_6 - .L_5)
	.align		4
.L_5:
        /*001c*/ 	.word	index@(testOnGPU)
        /*0020*/ 	.word	0x00000008
.L_6:


//--------------------- .nv.compat                --------------------------
	.section	.nv.compat,"",@"SHT_CUDA_COMPAT_INFO"
	.align	4
        /*0000*/ 	.byte	0x02, 0x09, 0x00, 0x00, 0x02, 0x02, 0x01, 0x00, 0x02, 0x05, 0x05, 0x00, 0x03, 0x07, 0x01, 0x01
        /*0010*/ 	.byte	0x02, 0x03, 0x00, 0x00, 0x02, 0x06, 0x01, 0x00, 0x04, 0x0b, 0x08, 0x00, 0x09, 0x00, 0x00, 0x00
        /*0020*/ 	.byte	0x00, 0x00, 0x00, 0x00


//--------------------- .nv.info.testOnGPU        --------------------------
	.section	.nv.info.testOnGPU,"",@"SHT_CUDA_INFO"
	.sectionflags	@""
	.align	4


	//----- nvinfo : EIATTR_CUDA_API_VERSION
	.align		4
        /*0000*/ 	.byte	0x04, 0x37
        /*0002*/ 	.short	(.L_8 - .L_7)
.L_7:
        /*0004*/ 	.word	0x00000082


	//----- nvinfo : EIATTR_KPARAM_INFO
	.align		4
.L_8:
        /*0008*/ 	.byte	0x04, 0x17
        /*000a*/ 	.short	(.L_10 - .L_9)
.L_9:
        /*000c*/ 	.word	0x00000000
        /*0010*/ 	.short	0x0009
        /*0012*/ 	.short	0x0038
        /*0014*/ 	.byte	0x00, 0xf5, 0x21, 0x00


	//----- nvinfo : EIATTR_KPARAM_INFO
	.align		4
.L_10:
        /*0018*/ 	.byte	0x04, 0x17
        /*001a*/ 	.short	(.L_12 - .L_11)
.L_11:
        /*001c*/ 	.word	0x00000000
        /*0020*/ 	.short	0x0008
        /*0022*/ 	.short	0x0030
        /*0024*/ 	.byte	0x00, 0xf5, 0x21, 0x00


	//----- nvinfo : EIATTR_KPARAM_INFO
	.align		4
.L_12:
        /*0028*/ 	.byte	0x04, 0x17
        /*002a*/ 	.short	(.L_14 - .L_13)
.L_13:
        /*002c*/ 	.word	0x00000000
        /*0030*/ 	.short	0x0007
        /*0032*/ 	.short	0x0028
        /*0034*/ 	.byte	0x00, 0xf0, 0x11, 0x00


	//----- nvinfo : EIATTR_KPARAM_INFO
	.align		4
.L_14:
        /*0038*/ 	.byte	0x04, 0x17
        /*003a*/ 	.short	(.L_16 - .L_15)
.L_15:
        /*003c*/ 	.word	0x00000000
        /*0040*/ 	.short	0x0006
        /*0042*/ 	.short	0x0024
        /*0044*/ 	.byte	0x00, 0xf0, 0x11, 0x00


	//----- nvinfo : EIATTR_KPARAM_INFO
	.align		4
.L_16:
        /*0048*/ 	.byte	0x04, 0x17
        /*004a*/ 	.short	(.L_18 - .L_17)
.L_17:
        /*004c*/ 	.word	0x00000000
        /*0050*/ 	.short	0x0005
        /*0052*/ 	.short	0x0020
        /*0054*/ 	.byte	0x00, 0xf0, 0x11, 0x00


	//----- nvinfo : EIATTR_KPARAM_INFO
	.align		4
.L_18:
        /*0058*/ 	.byte	0x04, 0x17
        /*005a*/ 	.short	(.L_20 - .L_19)
.L_19:
        /*005c*/ 	.word	0x00000000
        /*0060*/ 	.short	0x0004
        /*0062*/ 	.short	0x001c
        /*0064*/ 	.byte	0x00, 0xf0, 0x11, 0x00


	//----- nvinfo : EIATTR_KPARAM_INFO
	.align		4
.L_20:
        /*0068*/ 	.byte	0x04, 0x17
        /*006a*/ 	.short	(.L_22 - .L_21)
.L_21:
        /*006c*/ 	.word	0x00000000
        /*0070*/ 	.short	0x0003
        /*0072*/ 	.short	0x0018
        /*0074*/ 	.byte	0x00, 0xf0, 0x11, 0x00


	//----- nvinfo : EIATTR_KPARAM_INFO
	.align		4
.L_22:
        /*0078*/ 	.byte	0x04, 0x17
        /*007a*/ 	.short	(.L_24 - .L_23)
.L_23:
        /*007c*/ 	.word	0x00000000
        /*0080*/ 	.short	0x0002
        /*0082*/ 	.short	0x0010
        /*0084*/ 	.byte	0x00, 0xf5, 0x21, 0x00


	//----- nvinfo : EIATTR_KPARAM_INFO
	.align		4
.L_24:
        /*0088*/ 	.byte	0x04, 0x17
        /*008a*/ 	.short	(.L_26 - .L_25)
.L_25:
        /*008c*/ 	.word	0x00000000
        /*0090*/ 	.short	0x0001
        /*0092*/ 	.short	0x0008
        /*0094*/ 	.byte	0x00, 0xf5, 0x21, 0x00


	//----- nvinfo : EIATTR_KPARAM_INFO
	.align		4
.L_26:
        /*0098*/ 	.byte	0x04, 0x17
        /*009a*/ 	.short	(.L_28 - .L_27)
.L_27:
        /*009c*/ 	.word	0x00000000
        /*00a0*/ 	.short	0x0000
        /*00a2*/ 	.short	0x0000
        /*00a4*/ 	.byte	0x00, 0xf5, 0x21, 0x00


	//----- nvinfo : EIATTR_SPARSE_MMA_MASK
	.align		4
.L_28:
        /*00a8*/ 	.byte	0x03, 0x50
        /*00aa*/ 	.short	0x0000


	//----- nvinfo : EIATTR_MAXREG_COUNT
	.align		4
        /*00ac*/ 	.byte	0x03, 0x1b
        /*00ae*/ 	.short	0x00ff


	//----- nvinfo : EIATTR_EXTERNS
	.align		4
        /*00b0*/ 	.byte	0x04, 0x0f
        /*00b2*/ 	.short	(.L_30 - .L_29)


	//   ....[0]....
	.align		4
.L_29:
        /*00b4*/ 	.word	index@(vprintf)


	//----- nvinfo : EIATTR_MERCURY_ISA_VERSION
	.align		4
.L_30:
        /*00b8*/ 	.byte	0x03, 0x5f
        /*00ba*/ 	.short	0x0101


	//----- nvinfo : EIATTR_VRC_CTA_INIT_COUNT
	.align		4
        /*00bc*/ 	.byte	0x02, 0x4a
	.zero		1
	.zero		1


	//----- nvinfo : EIATTR_SYSCALL_OFFSETS
	.align		4
        /*00c0*/ 	.byte	0x04, 0x46
        /*00c2*/ 	.short	(.L_32 - .L_31)


	//   ....[0]....
.L_31:
        /*00c4*/ 	.word	0x00000590


	//----- nvinfo : EIATTR_EXIT_INSTR_OFFSETS
	.align		4
.L_32:
        /*00c8*/ 	.byte	0x04, 0x1c
        /*00ca*/ 	.short	(.L_34 - .L_33)


	//   ....[0]....
.L_33:
        /*00cc*/ 	.word	0x00000160


	//   ....[1]....
        /*00d0*/ 	.word	0x000001c0


	//   ....[2]....
        /*00d4*/ 	.word	0x000005a0


	//   ....[3]....
        /*00d8*/ 	.word	0x00000710


	//----- nvinfo : EIATTR_CRS_STACK_SIZE
	.align		4
.L_34:
        /*00dc*/ 	.byte	0x04, 0x1e
        /*00de*/ 	.short	(.L_36 - .L_35)
.L_35:
        /*00e0*/ 	.word	0x00000000


	//----- nvinfo : EIATTR_CBANK_PARAM_SIZE
	.align		4
.L_36:
        /*00e4*/ 	.byte	0x03, 0x19
        /*00e6*/ 	.short	0x0040


	//----- nvinfo : EIATTR_PARAM_CBANK
	.align		4
        /*00e8*/ 	.byte	0x04, 0x0a
        /*00ea*/ 	.short	(.L_38 - .L_37)
	.align		4
.L_37:
        /*00ec*/ 	.word	index@(.nv.constant0.testOnGPU)
        /*00f0*/ 	.short	0x0380
        /*00f2*/ 	.short	0x0040


	//----- nvinfo : EIATTR_SW_WAR
	.align		4
.L_38:
        /*00f4*/ 	.byte	0x04, 0x36
        /*00f6*/ 	.short	(.L_40 - .L_39)
.L_39:
        /*00f8*/ 	.word	0x00000008
.L_40:


//--------------------- .nv.callgraph             --------------------------
	.section	.nv.callgraph,"",@"SHT_CUDA_CALLGRAPH"
	.align	4
	.sectionentsize	8
	.align		4
        /*0000*/ 	.word	0x00000000
	.align		4
        /*0004*/ 	.word	0xffffffff
	.align		4
        /*0008*/ 	.word	index@(testOnGPU)
	.align		4
        /*000c*/ 	.word	index@(vprintf)
	.align		4
        /*0010*/ 	.word	0x00000000
	.align		4
        /*0014*/ 	.word	0xfffffffe
	.align		4
        /*0018*/ 	.word	0x00000000
	.align		4
        /*001c*/ 	.word	0xfffffffd
	.align		4
        /*0020*/ 	.word	0x00000000
	.align		4
        /*0024*/ 	.word	0xfffffffc


//--------------------- .nv.constant4             --------------------------
	.section	.nv.constant4,"a",@progbits
	.align	8
	.align		8
.nv.constant4:
        /*0000*/ 	.dword	vprintf
	.align		8
        /*0008*/ 	.dword	$str


//--------------------- .text.testOnGPU           --------------------------
	.section	.text.testOnGPU,"ax",@progbits
	.align	128
        .global         testOnGPU
        .type           testOnGPU,@function
        .size           testOnGPU,(.L_x_6 - testOnGPU)
        .other          testOnGPU,@"STO_CUDA_ENTRY STV_DEFAULT"
testOnGPU:
.text.testOnGPU:
[----:B------:R-:W0:Y:S01]  /*0000*/  LDC R1, c[0x0][0x37c] ;  /* 0x0000df00ff017b82 */ /* 0x000e220000000800 */
[----:B------:R-:W1:Y:S01]  /*0010*/  S2R R2, SR_TID.X ;  /* 0x0000000000027919 */ /* 0x000e620000002100 */
[----:B------:R-:W2:Y:S06]  /*0020*/  LDCU UR5, c[0x0][0x2fc] ;  /* 0x00005f80ff0577ac */ /* 0x000eac0008000800 */
[----:B------:R-:W1:Y:S01]  /*0030*/  S2UR UR4, SR_CTAID.X ;  /* 0x00000000000479c3 */ /* 0x000e620000002500 */
[----:B0-----:R-:W-:Y:S01]  /*0040*/  VIADD R1, R1, 0xfffffff8 ;  /* 0xfffffff801017836 */ /* 0x001fe20000000000 */
[----:B------:R-:W0:Y:S06]  /*0050*/  S2R R0, SR_TID.Y ;  /* 0x0000000000007919 */ /* 0x000e2c0000002200 */
[----:B------:R-:W1:Y:S08]  /*0060*/  LDC R3, c[0x0][0x360] ;  /* 0x0000d800ff037b82 */ /* 0x000e700000000800 */
[----:B------:R-:W0:Y:S08]  /*0070*/  S2UR UR6, SR_CTAID.Y ;  /* 0x00000000000679c3 */ /* 0x000e300000002600 */
[----:B------:R-:W0:Y:S08]  /*0080*/  LDC R5, c[0x0][0x364] ;  /* 0x0000d900ff057b82 */ /* 0x000e300000000800 */
[----:B------:R-:W3:Y:S01]  /*0090*/  LDC R4, c[0x0][0x3a8] ;  /* 0x0000ea00ff047b82 */ /* 0x000ee20000000800 */
[----:B-1----:R-:W-:Y:S01]  /*00a0*/  IMAD R2, R3, UR4, R2 ;  /* 0x0000000403027c24 */ /* 0x002fe2000f8e0202 */
[----:B------:R-:W1:Y:S06]  /*00b0*/  LDCU UR4, c[0x0][0x2f8] ;  /* 0x00005f00ff0477ac */ /* 0x000e6c0008000800 */
[----:B------:R-:W4:Y:S08]  /*00c0*/  LDC.64 R18, c[0x0][0x398] ;  /* 0x0000e600ff127b82 */ /* 0x000f300000000a00 */
[----:B------:R-:W3:Y:S01]  /*00d0*/  LDC.64 R6, c[0x0][0x3a0] ;  /* 0x0000e800ff067b82 */ /* 0x000ee20000000a00 */
[----:B0-----:R-:W-:-:S04]  /*00e0*/  IMAD R3, R5, UR6, R0 ;  /* 0x0000000605037c24 */ /* 0x001fc8000f8e0200 */
[----:B----4-:R-:W-:Y:S02]  /*00f0*/  IMAD R21, R3, R18, R2 ;  /* 0x0000001203157224 */ /* 0x010fe400078e0202 */
[C---:B---3--:R-:W-:Y:S02]  /*0100*/  IMAD R4, R18.reuse, R4, R7 ;  /* 0x0000000412047224 */ /* 0x048fe400078e0207 */
[----:B------:R-:W-:Y:S01]  /*0110*/  IMAD R0, R18, R6, R19 ;  /* 0x0000000612007224 */ /* 0x000fe200078e0213 */
[----:B-1----:R-:W-:Y:S02]  /*0120*/  IADD3 R6, P1, PT, R1, UR4, RZ ;  /* 0x0000000401067c10 */ /* 0x002fe4000ff3e0ff */
[----:B------:R-:W-:-:S03]  /*0130*/  ISETP.NE.AND P0, PT, R4, R21, PT ;  /* 0x000000150400720c */ /* 0x000fc60003f05270 */
[----:B--2---:R-:W-:Y:S01]  /*0140*/  IMAD.X R7, RZ, RZ, UR5, P1 ;  /* 0x00000005ff077e24 */ /* 0x004fe200088e06ff */
[----:B------:R-:W-:-:S13]  /*0150*/  ISETP.EQ.OR P0, PT, R0, R21, !P0 ;  /* 0x000000150000720c */ /* 0x000fda0004702670 */
[----:B------:R-:W-:Y:S05]  /*0160*/  @P0 EXIT ;  /* 0x000000000000094d */ /* 0x000fea0003800000 */
[----:B------:R-:W0:Y:S01]  /*0170*/  LDC.64 R4, c[0x0][0x388] ;  /* 0x0000e200ff047b82 */ /* 0x000e220000000a00 */
[----:B------:R-:W1:Y:S01]  /*0180*/  LDCU.64 UR36, c[0x0][0x358] ;  /* 0x00006b00ff2477ac */ /* 0x000e620008000a00 */
[----:B0-----:R-:W-:-:S05]  /*0190*/  IMAD.WIDE R8, R21, 0x4, R4 ;  /* 0x0000000415087825 */ /* 0x001fca00078e0204 */
[----:B-1----:R-:W2:Y:S02]  /*01a0*/  LDG.E R0, desc[UR36][R8.64] ;  /* 0x0000002408007981 */ /* 0x002ea4000c1e1900 */
[----:B--2---:R-:W-:-:S13]  /*01b0*/  ISETP.GE.AND P0, PT, R0, 0x1, PT ;  /* 0x000000010000780c */ /* 0x004fda0003f06270 */
[----:B------:R-:W-:Y:S05]  /*01c0*/  @!P0 EXIT ;  /* 0x000000000000894d */ /* 0x000fea0003800000 */
[----:B------:R-:W0:Y:S01]  /*01d0*/  LDC.64 R10, c[0x0][0x380] ;  /* 0x0000e000ff0a7b82 */ /* 0x000e220000000a00 */
[----:B------:R-:W-:-:S07]  /*01e0*/  IMAD.SHL.U32 R13, R21, 0x4, RZ ;  /* 0x00000004150d7824 */ /* 0x000fce00078e00ff */
[----:B------:R-:W1:Y:S01]  /*01f0*/  LDC.64 R14, c[0x0][0x390] ;  /* 0x0000e400ff0e7b82 */ /* 0x000e620000000a00 */
[----:B0-----:R-:W-:-:S05]  /*0200*/  IMAD.WIDE R12, R13, 0x4, R10 ;  /* 0x000000040d0c7825 */ /* 0x001fca00078e020a */
[----:B------:R-:W2:Y:S04]  /*0210*/  LDG.E R17, desc[UR36][R12.64] ;  /* 0x000000240c117981 */ /* 0x000ea8000c1e1900 */
[----:B------:R-:W3:Y:S04]  /*0220*/  LDG.E R16, desc[UR36][R12.64+0x8] ;  /* 0x000008240c107981 */ /* 0x000ee8000c1e1900 */
[----:B------:R-:W4:Y:S04]  /*0230*/  LDG.E R22, desc[UR36][R12.64+0x4] ;  /* 0x000004240c167981 */ /* 0x000f28000c1e1900 */
[----:B------:R-:W5:Y:S01]  /*0240*/  LDG.E R20, desc[UR36][R12.64+0xc] ;  /* 0x00000c240c147981 */ /* 0x000f62000c1e1900 */
[----:B--2---:R-:W-:-:S02]  /*0250*/  ISETP.GE.AND P2, PT, R17, 0x1, PT ;  /* 0x000000011100780c */ /* 0x004fc40003f46270 */
[----:B---3--:R-:W-:Y:S02]  /*0260*/  ISETP.GE.AND P6, PT, R16, 0x1, PT ;  /* 0x000000011000780c */ /* 0x008fe40003fc6270 */
[----:B----4-:R-:W-:-:S09]  /*0270*/  ISETP.GE.AND P1, PT, R22, 0x1, PT ;  /* 0x000000011600780c */ /* 0x010fd20003f26270 */
[----:B------:R-:W-:-:S04]  /*0280*/  @P2 IMAD R25, R3, R18, -R18 ;  /* 0x0000001203192224 */ /* 0x000fc800078e0a12 */
[----:B------:R-:W-:Y:S02]  /*0290*/  @P2 IMAD.IADD R25, R2, 0x1, R25 ;  /* 0x0000000102192824 */ /* 0x000fe400078e0219 */
[----:B------:R-:W-:Y:S02]  /*02a0*/  @P6 IMAD.IADD R19, R21, 0x1, R18 ;  /* 0x0000000115136824 */ /* 0x000fe400078e0212 */
[----:B-1----:R-:W-:-:S04]  /*02b0*/  @P2 IMAD.WIDE R16, R25, 0x4, R14 ;  /* 0x0000000419102825 */ /* 0x002fc800078e020e */
[--C-:B------:R-:W-:Y:S02]  /*02c0*/  @P6 IMAD.WIDE R22, R19, 0x4, R14.reuse ;  /* 0x0000000413166825 */ /* 0x100fe400078e020e */
[----:B------:R0:W2:Y:S02]  /*02d0*/  @P2 LDG.E R16, desc[UR36][R16.64] ;  /* 0x0000002410102981 */ /* 0x0000a4000c1e1900 */
[----:B------:R-:W-:Y:S02]  /*02e0*/  IMAD.WIDE R14, R21, 0x4, R14 ;  /* 0x00000004150e7825 */ /* 0x000fe400078e020e */
[----:B------:R-:W3:Y:S01]  /*02f0*/  @P6 LDG.E R23, desc[UR36][R22.64] ;  /* 0x0000002416176981 */ /* 0x000ee2000c1e1900 */
[----:B-----5:R-:W-:-:S03]  /*0300*/  ISETP.GE.AND P3, PT, R20, 0x1, PT ;  /* 0x000000011400780c */ /* 0x020fc60003f66270 */
[----:B------:R-:W4:Y:S10]  /*0310*/  @P1 LDG.E R27, desc[UR36][R14.64+0x4] ;  /* 0x000004240e1b1981 */ /* 0x000f34000c1e1900 */
[----:B------:R-:W5:Y:S01]  /*0320*/  @P3 LDG.E R29, desc[UR36][R14.64+-0x4] ;  /* 0xfffffc240e1d3981 */ /* 0x000f62000c1e1900 */
[----:B------:R-:W-:-:S02]  /*0330*/  IMAD.MOV.U32 R20, RZ, RZ, 0x77359400 ;  /* 0x77359400ff147424 */ /* 0x000fc400078e00ff */
[----:B------:R-:W-:Y:S02]  /*0340*/  IMAD.MOV.U32 R18, RZ, RZ, -0x1 ;  /* 0xffffffffff127424 */ /* 0x000fe400078e00ff */
[----:B0-----:R-:W-:Y:S01]  /*0350*/  IMAD.MOV.U32 R17, RZ, RZ, -0x1 ;  /* 0xffffffffff117424 */ /* 0x001fe200078e00ff */
[C---:B--2---:R-:W-:Y:S02]  /*0360*/  @P2 VIMNMX R20, PT, PT, R16.reuse, 0x77359400, PT ;  /* 0x7735940010142848 */ /* 0x044fe40003fe0100 */
[----:B------:R-:W-:Y:S01]  /*0370*/  @P2 ISETP.GT.AND P0, PT, R16, 0x773593ff, PT ;  /* 0x773593ff1000280c */ /* 0x000fe20003f04270 */
[----:B------:R-:W-:Y:S01]  /*0380*/  @P2 IMAD.MOV.U32 R16, RZ, RZ, -0x1 ;  /* 0xffffffffff102424 */ /* 0x000fe200078e00ff */
[----:B---3--:R-:W-:Y:S02]  /*0390*/  @P6 ISETP.GE.AND P5, PT, R23, R20, PT ;  /* 0x000000141700620c */ /* 0x008fe40003fa6270 */
[----:B------:R-:W-:Y:S01]  /*03a0*/  @P6 VIMNMX R20, PT, PT, R20, R23, PT ;  /* 0x0000001714146248 */ /* 0x000fe20003fe0100 */
[----:B------:R-:W-:Y:S01]  /*03b0*/  IMAD.MOV.U32 R23, RZ, RZ, -0x1 ;  /* 0xffffffffff177424 */ /* 0x000fe200078e00ff */
[----:B------:R-:W-:-:S02]  /*03c0*/  @P2 SEL R18, R25, 0xffffffff, !P0 ;  /* 0xffffffff19122807 */ /* 0x000fc40004000000 */
[----:B----4-:R-:W-:Y:S02]  /*03d0*/  @P1 ISETP.GE.AND P4, PT, R27, R20, PT ;  /* 0x000000141b00120c */ /* 0x010fe40003f86270 */
[----:B------:R-:W-:Y:S02]  /*03e0*/  @P2 SEL R17, RZ, 0xffffffff, !P0 ;  /* 0xffffffffff112807 */ /* 0x000fe40004000000 */
[----:B------:R-:W-:Y:S02]  /*03f0*/  @P2 SEL R23, R16, 0x2, P0 ;  /* 0x0000000210172807 */ /* 0x000fe40000000000 */
[----:B------:R-:W-:Y:S02]  /*0400*/  PLOP3.LUT P0, PT, PT, PT, PT, 0x80, 0x8 ;  /* 0x000000000008781c */ /* 0x000fe40003f0f070 */
[----:B------:R-:W-:Y:S02]  /*0410*/  @P1 PLOP3.LUT P0, PT, P4, PT, PT, 0x80, 0x8 ;  /* 0x000000000008181c */ /* 0x000fe4000270f070 */
[----:B------:R-:W-:-:S02]  /*0420*/  @P1 VIMNMX R20, PT, PT, R20, R27, PT ;  /* 0x0000001b14141248 */ /* 0x000fc40003fe0100 */
[----:B------:R-:W-:Y:S02]  /*0430*/  @P6 SEL R18, R19, R18, !P5 ;  /* 0x0000001213126207 */ /* 0x000fe40006800000 */
[----:B-----5:R-:W-:Y:S02]  /*0440*/  @P3 ISETP.GE.AND P2, PT, R29, R20, PT ;  /* 0x000000141d00320c */ /* 0x020fe40003f46270 */
[----:B------:R-:W-:Y:S02]  /*0450*/  @P6 SEL R17, R17, 0x2, P5 ;  /* 0x0000000211116807 */ /* 0x000fe40002800000 */
[----:B------:R-:W-:Y:S02]  /*0460*/  @P6 SEL R23, R23, RZ, P5 ;  /* 0x000000ff17176207 */ /* 0x000fe40002800000 */
[----:B------:R-:W-:Y:S01]  /*0470*/  @P1 SEL R17, R17, 0x1, P4 ;  /* 0x0000000111111807 */ /* 0x000fe20002000000 */
[----:B------:R-:W-:Y:S01]  /*0480*/  @!P0 VIADD R18, R21, 0x1 ;  /* 0x0000000115128836 */ /* 0x000fe20000000000 */
[----:B------:R-:W-:-:S02]  /*0490*/  PLOP3.LUT P0, PT, PT, PT, PT, 0x80, 0x8 ;  /* 0x000000000008781c */ /* 0x000fc40003f0f070 */
[----:B------:R-:W-:Y:S02]  /*04a0*/  @P3 PLOP3.LUT P0, PT, P2, PT, PT, 0x80, 0x8 ;  /* 0x000000000008381c */ /* 0x000fe4000170f070 */
[----:B------:R-:W-:Y:S02]  /*04b0*/  @P1 SEL R23, R23, 0x3, P4 ;  /* 0x0000000317171807 */ /* 0x000fe40002000000 */
[----:B------:R-:W-:Y:S02]  /*04c0*/  @P3 VIMNMX R20, PT, PT, R20, R29, PT ;  /* 0x0000001d14143248 */ /* 0x000fe40003fe0100 */
[----:B------:R-:W-:Y:S02]  /*04d0*/  @P3 SEL R17, R17, 0x3, P2 ;  /* 0x0000000311113807 */ /* 0x000fe40001000000 */
[----:B------:R-:W-:-:S05]  /*04e0*/  @P3 SEL R23, R23, 0x1, P2 ;  /* 0x0000000117173807 */ /* 0x000fca0001000000 */
[----:B------:R-:W-:-:S05]  /*04f0*/  @!P0 VIADD R18, R21, 0xffffffff ;  /* 0xffffffff15128836 */ /* 0x000fca0000000000 */
[----:B------:R-:W-:-:S13]  /*0500*/  ISETP.NE.AND P0, PT, R18, -0x1, PT ;  /* 0xffffffff1200780c */ /* 0x000fda0003f05270 */
[----:B------:R-:W-:Y:S05]  /*0510*/  @P0 BRA `(.L_x_0) ;  /* 0x0000000000240947 */ /* 0x000fea0003800000 */
[----:B------:R-:W-:Y:S01]  /*0520*/  MOV R0, 0x0 ;  /* 0x0000000000007802 */ /* 0x000fe20000000f00 */
[----:B------:R0:W-:Y:S01]  /*0530*/  STL.64 [R1], R2 ;  /* 0x0000000201007387 */ /* 0x0001e20000100a00 */
[----:B------:R-:W1:Y:S02]  /*0540*/  LDCU.64 UR4, c[0x4][0x8] ;  /* 0x01000100ff0477ac */ /* 0x000e640008000a00 */
[----:B------:R0:W2:Y:S01]  /*0550*/  LDC.64 R8, c[0x4][R0] ;  /* 0x0100000000087b82 */ /* 0x0000a20000000a00 */
[----:B-1----:R-:W-:Y:S02]  /*0560*/  IMAD.U32 R4, RZ, RZ, UR4 ;  /* 0x00000004ff047e24 */ /* 0x002fe4000f8e00ff */
[----:B0-----:R-:W-:-:S07]  /*0570*/  IMAD.U32 R5, RZ, RZ, UR5 ;  /* 0x00000005ff057e24 */ /* 0x001fce000f8e00ff */
[----:B------:R-:W-:-:S07]  /*0580*/  LEPC R20, `(.L_x_1) ;  /* 0x000000001014794e */ /* 0x000fce0000000000 */
[----:B--2---:R-:W-:Y:S05]  /*0590*/  CALL.ABS.NOINC R8 ;  /* 0x0000000008007343 */ /* 0x004fea0003c00000 */
.L_x_1:
[----:B------:R-:W-:Y:S05]  /*05a0*/  EXIT ;  /* 0x000000000000794d */ /* 0x000fea0003800000 */
.L_x_0:
[----:B------:R-:W2:Y:S01]  /*05b0*/  LDG.E R3, desc[UR36][R14.64] ;  /* 0x000000240e037981 */ /* 0x000ea2000c1e1900 */
[----:B------:R-:W-:Y:S01]  /*05c0*/  BSSY.RECONVERGENT B0, `(.L_x_2) ;  /* 0x0000011000007945 */ /* 0x000fe20003800200 */
[----:B--2---:R-:W-:-:S13]  /*05d0*/  ISETP.GT.AND P0, PT, R3, R20, PT ;  /* 0x000000140300720c */ /* 0x004fda0003f04270 */
[----:B------:R-:W-:Y:S05]  /*05e0*/  @!P0 BRA `(.L_x_3) ;  /* 0x0000000000308947 */ /* 0x000fea0003800000 */
[----:B------:R-:W-:-:S05]  /*05f0*/  IMAD.WIDE R12, R17, 0x4, R12 ;  /* 0x00000004110c7825 */ /* 0x000fca00078e020c */
[----:B------:R-:W2:Y:S01]  /*0600*/  LDG.E R3, desc[UR36][R12.64] ;  /* 0x000000240c037981 */ /* 0x000ea2000c1e1900 */
[C---:B------:R-:W-:Y:S02]  /*0610*/  IMAD R23, R18.reuse, 0x4, R23 ;  /* 0x0000000412177824 */ /* 0x040fe400078e0217 */
[----:B------:R-:W-:-:S04]  /*0620*/  IMAD.WIDE R4, R18, 0x4, R4 ;  /* 0x0000000412047825 */ /* 0x000fc800078e0204 */
[----:B------:R-:W-:Y:S01]  /*0630*/  IMAD.WIDE R10, R23, 0x4, R10 ;  /* 0x00000004170a7825 */ /* 0x000fe200078e020a */
[----:B--2---:R-:W-:-:S05]  /*0640*/  VIMNMX R3, PT, PT, R0, R3, PT ;  /* 0x0000000300037248 */ /* 0x004fca0003fe0100 */
[----:B------:R-:W-:-:S05]  /*0650*/  IMAD.MOV R7, RZ, RZ, -R3 ;  /* 0x000000ffff077224 */ /* 0x000fca00078e0a03 */
[----:B------:R0:W-:Y:S04]  /*0660*/  REDG.E.ADD.STRONG.GPU desc[UR36][R12.64], R7 ;  /* 0x000000070c00798e */ /* 0x0001e8000c12e124 */
[----:B------:R0:W-:Y:S04]  /*0670*/  REDG.E.ADD.STRONG.GPU desc[UR36][R10.64], R3 ;  /* 0x000000030a00798e */ /* 0x0001e8000c12e124 */
[----:B------:R0:W-:Y:S04]  /*0680*/  REDG.E.ADD.STRONG.GPU desc[UR36][R8.64], R7 ;  /* 0x000000070800798e */ /* 0x0001e8000c12e124 */
[----:B------:R0:W-:Y:S01]  /*0690*/  REDG.E.ADD.STRONG.GPU desc[UR36][R4.64], R3 ;  /* 0x000000030400798e */ /* 0x0001e2000c12e124 */
[----:B------:R-:W-:Y:S05]  /*06a0*/  BRA `(.L_x_4) ;  /* 0x0000000000087947 */ /* 0x000fea0003800000 */
.L_x_3:
[----:B------:R-:W-:-:S05]  /*06b0*/  VIADD R3, R20, 0x1 ;  /* 0x0000000114037836 */ /* 0x000fca0000000000 */
[----:B------:R1:W-:Y:S02]  /*06c0*/  STG.E desc[UR36][R14.64], R3 ;  /* 0x000000030e007986 */ /* 0x0003e4000c101924 */
.L_x_4:
[----:B------:R-:W-:Y:S05]  /*06d0*/  BSYNC.RECONVERGENT B0 ;  /* 0x0000000000007941 */ /* 0x000fea0003800200 */
.L_x_2:
[----:B01----:R-:W0:Y:S01]  /*06e0*/  LDC.64 R2, c[0x0][0x3b0] ;  /* 0x0000ec00ff027b82 */ /* 0x003e220000000a00 */
[----:B------:R-:W-:-:S05]  /*06f0*/  IMAD.MOV.U32 R5, RZ, RZ, 0x1 ;  /* 0x00000001ff057424 */ /* 0x000fca00078e00ff */
[----:B0-----:R-:W-:Y:S01]  /*0700*/  STG.E desc[UR36][R2.64], R5 ;  /* 0x0000000502007986 */ /* 0x001fe2000c101924 */
[----:B------:R-:W-:Y:S05]  /*0710*/  EXIT ;  /* 0x000000000000794d */ /* 0x000fea0003800000 */
.L_x_5:
[----:B------:R-:W-:-:S00]  /*0720*/  BRA `(.L_x_5) ;  /* 0xfffffffc00fc7947 */ /* 0x000fc0000383ffff */
[----:B------:R-:W-:-:S00]  /*0730*/  NOP ;  /* 0x0000000000007918 */ /* 0x000fc00000000000 */
        /* <DEDUP_REMOVED lines=12> */
.L_x_6:


//--------------------- .nv.global.init           --------------------------
	.section	.nv.global.init,"aw",@progbits
.nv.global.init:
	.type		$str,@object
	.size		$str,(.L_0 - $str)
$str:
        /*0000*/ 	.byte	0x53, 0x6f, 0x6d, 0x65, 0x74, 0x68, 0x69, 0x6e, 0x67, 0x20, 0x69, 0x73, 0x20, 0x77, 0x72, 0x6f
        /*0010*/ 	.byte	0x6e, 0x67, 0x3a, 0x20, 0x25, 0x64, 0x20, 0x25, 0x64, 0x0a, 0x00
.L_0:


//--------------------- .nv.shared.reserved.0     --------------------------
	.section	.nv.shared.reserved.0,"aw",@nobits
	.weak		__nv_reservedSMEM_offset_0_alias
	.size		__nv_reservedSMEM_offset_0_alias, 0, 64
	.other		__nv_reservedSMEM_offset_0_alias,@"STO_CUDA_RESERVED_SHARED STV_DEFAULT"
__nv_reservedSMEM_offset_0_alias:
	.zero		0
	.zero		64


//--------------------- .nv.constant0.testOnGPU   --------------------------
	.section	.nv.constant0.testOnGPU,"a",@progbits
	.sectionflags	@""
	.align	4
.nv.constant0.testOnGPU:
	.zero		960


//--------------------- SYMBOLS --------------------------

	.type		.nv.reservedSmem.offset0,@object
	.size		.nv.reservedSmem.offset0,0x4
	.type		vprintf,@function
